//
// Generated by NVIDIA NVVM Compiler
//
// Compiler Build ID: CL-36424714
// Cuda compilation tools, release 13.0, V13.0.88
// Based on NVVM 20.0.0
//

.version 9.0
.target sm_100
.address_size 64

	// .globl	vmultx

.visible .entry vmultx(
	.param .f64 vmultx_param_0,
	.param .u64 .ptr .align 1 vmultx_param_1,
	.param .u64 .ptr .align 1 vmultx_param_2,
	.param .u64 .ptr .align 1 vmultx_param_3
)
{
	.reg .b32 	%r<5>;
	.reg .b64 	%rd<11>;
	.reg .b64 	%fd<6>;

	ld.param.f64 	%fd1, [vmultx_param_0];
	ld.param.u64 	%rd1, [vmultx_param_1];
	ld.param.u64 	%rd2, [vmultx_param_2];
	ld.param.u64 	%rd3, [vmultx_param_3];
	cvta.to.global.u64 	%rd4, %rd3;
	cvta.to.global.u64 	%rd5, %rd2;
	cvta.to.global.u64 	%rd6, %rd1;
	mov.u32 	%r1, %tid.x;
	mov.u32 	%r2, %ctaid.x;
	mov.u32 	%r3, %ntid.x;
	mad.lo.s32 	%r4, %r2, %r3, %r1;
	mul.wide.s32 	%rd7, %r4, 8;
	add.s64 	%rd8, %rd6, %rd7;
	ld.global.f64 	%fd2, [%rd8];
	mul.f64 	%fd3, %fd1, %fd2;
	add.s64 	%rd9, %rd5, %rd7;
	ld.global.f64 	%fd4, [%rd9];
	mul.f64 	%fd5, %fd3, %fd4;
	add.s64 	%rd10, %rd4, %rd7;
	st.global.f64 	[%rd10], %fd5;
	ret;

}


// ===== COMPILED SASS (sm_100) =====

	.target	sm_100

	.elftype	@"ET_EXEC"


//--------------------- .note.nv.tkinfo           --------------------------
	.section	.note.nv.tkinfo,"",@"SHT_NOTE"
	.sectionflags	@"SHF_NOTE_NV_TKINFO"
	.tkinfo
        /*0018*/ 	.word	0x00000002
        /*0030*/ 	.string	""
        /*0030*/ 	.string	"ptxas"
        /*0030*/ 	.string	"Cuda compilation tools, release 13.0, V13.0.88"
        /*0030*/ 	.string	"Build cuda_13.0.r13.0/compiler.36424714_0"
        /*0030*/ 	.string	"-arch sm_100 -m 64 "



//--------------------- .note.nv.cuinfo           --------------------------
	.section	.note.nv.cuinfo,"",@"SHT_NOTE"
	.sectionflags	@"SHF_NOTE_NV_CUINFO"
        /*0018*/ 	.short	0x0002
        /*001a*/ 	.short	0x0064
        /*001c*/ 	.short	0x0082
	.zero		2


//--------------------- .nv.info                  --------------------------
	.section	.nv.info,"",@"SHT_CUDA_INFO"
	.align	4


	//----- nvinfo : EIATTR_REGCOUNT
	.align		4
        /*0000*/ 	.byte	0x04, 0x2f
        /*0002*/ 	.short	(.L_1 - .L_0)
	.align		4
.L_0:
        /*0004*/ 	.word	index@(vmultx)
        /*0008*/ 	.word	0x0000000e


	//----- nvinfo : EIATTR_FRAME_SIZE
	.align		4
.L_1:
        /*000c*/ 	.byte	0x04, 0x11
        /*000e*/ 	.short	(.L_3 - .L_2)
	.align		4
.L_2:
        /*0010*/ 	.word	index@(vmultx)
        /*0014*/ 	.word	0x00000000


	//----- nvinfo : EIATTR_MIN_STACK_SIZE
	.align		4
.L_3:
        /*0018*/ 	.byte	0x04, 0x12
        /*001a*/ 	.short	(.L_5 - .L_4)
	.align		4
.L_4:
        /*001c*/ 	.word	index@(vmultx)
        /*0020*/ 	.word	0x00000000
.L_5:


//--------------------- .nv.compat                --------------------------
	.section	.nv.compat,"",@"SHT_CUDA_COMPAT_INFO"
	.align	4
        /*0000*/ 	.byte	0x02, 0x09, 0x00, 0x00, 0x02, 0x02, 0x01, 0x00, 0x02, 0x05, 0x05, 0x00, 0x03, 0x07, 0x01, 0x01
        /*0010*/ 	.byte	0x02, 0x03, 0x00, 0x00, 0x02, 0x06, 0x01, 0x00, 0x04, 0x0b, 0x08, 0x00, 0x01, 0x00, 0x00, 0x00
        /*0020*/ 	.byte	0x00, 0x00, 0x00, 0x00


//--------------------- .nv.info.vmultx           --------------------------
	.section	.nv.info.vmultx,"",@"SHT_CUDA_INFO"
	.sectionflags	@""
	.align	4


	//----- nvinfo : EIATTR_CUDA_API_VERSION
	.align		4
        /*0000*/ 	.byte	0x04, 0x37
        /*0002*/ 	.short	(.L_7 - .L_6)
.L_6:
        /*0004*/ 	.word	0x00000082


	//----- nvinfo : EIATTR_KPARAM_INFO
	.align		4
.L_7:
        /*0008*/ 	.byte	0x04, 0x17
        /*000a*/ 	.short	(.L_9 - .L_8)
.L_8:
        /*000c*/ 	.word	0x00000000
        /*0010*/ 	.short	0x0003
        /*0012*/ 	.short	0x0018
        /*0014*/ 	.byte	0x00, 0xf5, 0x21, 0x00


	//----- nvinfo : EIATTR_KPARAM_INFO
	.align		4
.L_9:
        /*0018*/ 	.byte	0x04, 0x17
        /*001a*/ 	.short	(.L_11 - .L_10)
.L_10:
        /*001c*/ 	.word	0x00000000
        /*0020*/ 	.short	0x0002
        /*0022*/ 	.short	0x0010
        /*0024*/ 	.byte	0x00, 0xf5, 0x21, 0x00


	//----- nvinfo : EIATTR_KPARAM_INFO
	.align		4
.L_11:
        /*0028*/ 	.byte	0x04, 0x17
        /*002a*/ 	.short	(.L_13 - .L_12)
.L_12:
        /*002c*/ 	.word	0x00000000
        /*0030*/ 	.short	0x0001
        /*0032*/ 	.short	0x0008
        /*0034*/ 	.byte	0x00, 0xf5, 0x21, 0x00


	//----- nvinfo : EIATTR_KPARAM_INFO
	.align		4
.L_13:
        /*0038*/ 	.byte	0x04, 0x17
        /*003a*/ 	.short	(.L_15 - .L_14)
.L_14:
        /*003c*/ 	.word	0x00000000
        /*0040*/ 	.short	0x0000
        /*0042*/ 	.short	0x0000
        /*0044*/ 	.byte	0x00, 0xf0, 0x21, 0x00


	//----- nvinfo : EIATTR_SPARSE_MMA_MASK
	.align		4
.L_15:
        /*0048*/ 	.byte	0x03, 0x50
        /*004a*/ 	.short	0x0000


	//----- nvinfo : EIATTR_MAXREG_COUNT
	.align		4
        /*004c*/ 	.byte	0x03, 0x1b
        /*004e*/ 	.short	0x00ff


	//----- nvinfo : EIATTR_MERCURY_ISA_VERSION
	.align		4
        /*0050*/ 	.byte	0x03, 0x5f
        /*0052*/ 	.short	0x0101


	//----- nvinfo : EIATTR_VRC_CTA_INIT_COUNT
	.align		4
        /*0054*/ 	.byte	0x02, 0x4a
	.zero		1
	.zero		1


	//----- nvinfo : EIATTR_EXIT_INSTR_OFFSETS
	.align		4
        /*0058*/ 	.byte	0x04, 0x1c
        /*005a*/ 	.short	(.L_17 - .L_16)


	//   ....[0]....
.L_16:
        /*005c*/ 	.word	0x00000120


	//----- nvinfo : EIATTR_CBANK_PARAM_SIZE
	.align		4
.L_17:
        /*0060*/ 	.byte	0x03, 0x19
        /*0062*/ 	.short	0x0020


	//----- nvinfo : EIATTR_PARAM_CBANK
	.align		4
        /*0064*/ 	.byte	0x04, 0x0a
        /*0066*/ 	.short	(.L_19 - .L_18)
	.align		4
.L_18:
        /*0068*/ 	.word	index@(.nv.constant0.vmultx)
        /*006c*/ 	.short	0x0380
        /*006e*/ 	.short	0x0020


	//----- nvinfo : EIATTR_SW_WAR
	.align		4
.L_19:
        /*0070*/ 	.byte	0x04, 0x36
        /*0072*/ 	.short	(.L_21 - .L_20)
.L_20:
        /*0074*/ 	.word	0x00000008
.L_21:


//--------------------- .nv.callgraph             --------------------------
	.section	.nv.callgraph,"",@"SHT_CUDA_CALLGRAPH"
	.align	4
	.sectionentsize	8
	.align		4
        /*0000*/ 	.word	0x00000000
	.align		4
        /*0004*/ 	.word	0xffffffff
	.align		4
        /*0008*/ 	.word	0x00000000
	.align		4
        /*000c*/ 	.word	0xfffffffe
	.align		4
        /*0010*/ 	.word	0x00000000
	.align		4
        /*0014*/ 	.word	0xfffffffd
	.align		4
        /*0018*/ 	.word	0x00000000
	.align		4
        /*001c*/ 	.word	0xfffffffc


//--------------------- .text.vmultx              --------------------------
	.section	.text.vmultx,"ax",@progbits
	.align	128
        .global         vmultx
        .type           vmultx,@function
        .size           vmultx,(.L_x_1 - vmultx)
        .other          vmultx,@"STO_CUDA_ENTRY STV_DEFAULT"
vmultx:
.text.vmultx:
[----:B------:R-:W-:Y:S01]  /*0000*/  LDC R1, c[0x0][0x37c] ;  /* 0x0000df00ff017b82 */ /* 0x000fe20000000800 */
[----:B------:R-:W0:Y:S07]  /*0010*/  S2R R11, SR_TID.X ;  /* 0x00000000000b7919 */ /* 0x000e2e0000002100 */
[----:B------:R-:W0:Y:S01]  /*0020*/  S2UR UR6, SR_CTAID.X ;  /* 0x00000000000679c3 */ /* 0x000e220000002500 */
[----:B------:R-:W1:Y:S07]  /*0030*/  LDCU.64 UR4, c[0x0][0x358] ;  /* 0x00006b00ff0477ac */ /* 0x000e6e0008000a00 */
[----:B------:R-:W0:Y:S08]  /*0040*/  LDC R0, c[0x0][0x360] ;  /* 0x0000d800ff007b82 */ /* 0x000e300000000800 */
[----:B------:R-:W2:Y:S08]  /*0050*/  LDC.64 R2, c[0x0][0x388] ;  /* 0x0000e200ff027b82 */ /* 0x000eb00000000a00 */
[----:B------:R-:W3:Y:S01]  /*0060*/  LDC.64 R6, c[0x0][0x390] ;  /* 0x0000e400ff067b82 */ /* 0x000ee20000000a00 */
[----:B0-----:R-:W-:-:S07]  /*0070*/  IMAD R11, R0, UR6, R11 ;  /* 0x00000006000b7c24 */ /* 0x001fce000f8e020b */
[----:B------:R-:W0:Y:S01]  /*0080*/  LDC.64 R4, c[0x0][0x380] ;  /* 0x0000e000ff047b82 */ /* 0x000e220000000a00 */
[----:B--2---:R-:W-:-:S07]  /*0090*/  IMAD.WIDE R2, R11, 0x8, R2 ;  /* 0x000000080b027825 */ /* 0x004fce00078e0202 */
[----:B------:R-:W2:Y:S01]  /*00a0*/  LDC.64 R8, c[0x0][0x398] ;  /* 0x0000e600ff087b82 */ /* 0x000ea20000000a00 */
[----:B-1----:R-:W0:Y:S01]  /*00b0*/  LDG.E.64 R2, desc[UR4][R2.64] ;  /* 0x0000000402027981 */ /* 0x002e22000c1e1b00 */
[----:B---3--:R-:W-:-:S06]  /*00c0*/  IMAD.WIDE R6, R11, 0x8, R6 ;  /* 0x000000080b067825 */ /* 0x008fcc00078e0206 */
[----:B------:R-:W3:Y:S01]  /*00d0*/  LDG.E.64 R6, desc[UR4][R6.64] ;  /* 0x0000000406067981 */ /* 0x000ee2000c1e1b00 */
[----:B--2---:R-:W-:Y:S01]  /*00e0*/  IMAD.WIDE R8, R11, 0x8, R8 ;  /* 0x000000080b087825 */ /* 0x004fe200078e0208 */
[----:B0-----:R-:W-:-:S08]  /*00f0*/  DMUL R4, R2, R4 ;  /* 0x0000000402047228 */ /* 0x001fd00000000000 */
[----:B---3--:R-:W-:-:S07]  /*0100*/  DMUL R4, R4, R6 ;  /* 0x0000000604047228 */ /* 0x008fce0000000000 */
[----:B------:R-:W-:Y:S01]  /*0110*/  STG.E.64 desc[UR4][R8.64], R4 ;  /* 0x0000000408007986 */ /* 0x000fe2000c101b04 */
[----:B------:R-:W-:Y:S05]  /*0120*/  EXIT ;  /* 0x000000000000794d */ /* 0x000fea0003800000 */
.L_x_0:
[----:B------:R-:W-:-:S00]  /*0130*/  BRA `(.L_x_0) ;  /* 0xfffffffc00fc7947 */ /* 0x000fc0000383ffff */
[----:B------:R-:W-:-:S00]  /*0140*/  NOP ;  /* 0x0000000000007918 */ /* 0x000fc00000000000 */
        /* <DEDUP_REMOVED lines=11> */
.L_x_1:


//--------------------- .nv.shared.reserved.0     --------------------------
	.section	.nv.shared.reserved.0,"aw",@nobits
	.weak		__nv_reservedSMEM_offset_0_alias
	.size		__nv_reservedSMEM_offset_0_alias, 0, 64
	.other		__nv_reservedSMEM_offset_0_alias,@"STO_CUDA_RESERVED_SHARED STV_DEFAULT"
__nv_reservedSMEM_offset_0_alias:
	.zero		0
	.zero		64


//--------------------- .nv.constant0.vmultx      --------------------------
	.section	.nv.constant0.vmultx,"a",@progbits
	.sectionflags	@""
	.align	4
.nv.constant0.vmultx:
	.zero		928


//--------------------- SYMBOLS --------------------------

	.type		.nv.reservedSmem.offset0,@object
	.size		.nv.reservedSmem.offset0,0x4
